//
// Generated by NVIDIA NVVM Compiler
//
// Compiler Build ID: CL-36424714
// Cuda compilation tools, release 13.0, V13.0.88
// Based on NVVM 20.0.0
//

.version 9.0
.target sm_100
.address_size 64

	// .globl	_Z21cudaKernelSquareArrayPfi

.visible .entry _Z21cudaKernelSquareArrayPfi(
	.param .u64 .ptr .align 1 _Z21cudaKernelSquareArrayPfi_param_0,
	.param .u32 _Z21cudaKernelSquareArrayPfi_param_1
)
{
	.reg .pred 	%p<2>;
	.reg .b32 	%r<6>;
	.reg .b32 	%f<3>;
	.reg .b64 	%rd<5>;

	ld.param.u64 	%rd1, [_Z21cudaKernelSquareArrayPfi_param_0];
	ld.param.u32 	%r2, [_Z21cudaKernelSquareArrayPfi_param_1];
	mov.u32 	%r3, %ctaid.x;
	mov.u32 	%r4, %ntid.x;
	mov.u32 	%r5, %tid.x;
	mad.lo.s32 	%r1, %r3, %r4, %r5;
	setp.ge.s32 	%p1, %r1, %r2;
	@%p1 bra 	$L__BB0_2;
	cvta.to.global.u64 	%rd2, %rd1;
	mul.wide.s32 	%rd3, %r1, 4;
	add.s64 	%rd4, %rd2, %rd3;
	ld.global.f32 	%f1, [%rd4];
	mul.f32 	%f2, %f1, %f1;
	st.global.f32 	[%rd4], %f2;
$L__BB0_2:
	ret;

}
	// .globl	_Z22cudaKernelEstEdgePropsPfS_S_i
.visible .entry _Z22cudaKernelEstEdgePropsPfS_S_i(
	.param .u64 .ptr .align 1 _Z22cudaKernelEstEdgePropsPfS_S_i_param_0,
	.param .u64 .ptr .align 1 _Z22cudaKernelEstEdgePropsPfS_S_i_param_1,
	.param .u64 .ptr .align 1 _Z22cudaKernelEstEdgePropsPfS_S_i_param_2,
	.param .u32 _Z22cudaKernelEstEdgePropsPfS_S_i_param_3
)
{
	.reg .pred 	%p<2>;
	.reg .b32 	%r<8>;
	.reg .b32 	%f<26>;
	.reg .b64 	%rd<13>;

	ld.param.u64 	%rd1, [_Z22cudaKernelEstEdgePropsPfS_S_i_param_0];
	ld.param.u64 	%rd2, [_Z22cudaKernelEstEdgePropsPfS_S_i_param_1];
	ld.param.u64 	%rd3, [_Z22cudaKernelEstEdgePropsPfS_S_i_param_2];
	ld.param.u32 	%r2, [_Z22cudaKernelEstEdgePropsPfS_S_i_param_3];
	mov.u32 	%r3, %ctaid.x;
	mov.u32 	%r4, %ntid.x;
	mov.u32 	%r5, %tid.x;
	mad.lo.s32 	%r1, %r3, %r4, %r5;
	setp.ge.s32 	%p1, %r1, %r2;
	@%p1 bra 	$L__BB1_2;
	cvta.to.global.u64 	%rd4, %rd1;
	cvta.to.global.u64 	%rd5, %rd2;
	cvta.to.global.u64 	%rd6, %rd3;
	mul.lo.s32 	%r6, %r1, 6;
	mul.wide.s32 	%rd7, %r6, 4;
	add.s64 	%rd8, %rd4, %rd7;
	ld.global.f32 	%f1, [%rd8+12];
	ld.global.f32 	%f2, [%rd8];
	sub.f32 	%f3, %f1, %f2;
	ld.global.f32 	%f4, [%rd8+16];
	ld.global.f32 	%f5, [%rd8+4];
	sub.f32 	%f6, %f4, %f5;
	ld.global.f32 	%f7, [%rd8+20];
	ld.global.f32 	%f8, [%rd8+8];
	sub.f32 	%f9, %f7, %f8;
	mul.f32 	%f10, %f6, %f6;
	fma.rn.f32 	%f11, %f3, %f3, %f10;
	fma.rn.f32 	%f12, %f9, %f9, %f11;
	sqrt.rn.f32 	%f13, %f12;
	mul.wide.s32 	%rd9, %r1, 4;
	add.s64 	%rd10, %rd5, %rd9;
	st.global.f32 	[%rd10], %f13;
	ld.global.f32 	%f14, [%rd8+12];
	ld.global.f32 	%f15, [%rd8];
	add.f32 	%f16, %f14, %f15;
	mul.f32 	%f17, %f16, 0f3F000000;
	mul.lo.s32 	%r7, %r1, 3;
	mul.wide.s32 	%rd11, %r7, 4;
	add.s64 	%rd12, %rd6, %rd11;
	st.global.f32 	[%rd12], %f17;
	ld.global.f32 	%f18, [%rd8+16];
	ld.global.f32 	%f19, [%rd8+4];
	add.f32 	%f20, %f18, %f19;
	mul.f32 	%f21, %f20, 0f3F000000;
	st.global.f32 	[%rd12+4], %f21;
	ld.global.f32 	%f22, [%rd8+20];
	ld.global.f32 	%f23, [%rd8+8];
	add.f32 	%f24, %f22, %f23;
	mul.f32 	%f25, %f24, 0f3F000000;
	st.global.f32 	[%rd12+8], %f25;
$L__BB1_2:
	ret;

}


// ===== COMPILED SASS (sm_100) =====

	.target	sm_100

	.elftype	@"ET_EXEC"


//--------------------- .note.nv.tkinfo           --------------------------
	.section	.note.nv.tkinfo,"",@"SHT_NOTE"
	.sectionflags	@"SHF_NOTE_NV_TKINFO"
	.tkinfo
        /*0018*/ 	.word	0x00000002
        /*0030*/ 	.string	""
        /*0030*/ 	.string	"ptxas"
        /*0030*/ 	.string	"Cuda compilation tools, release 13.0, V13.0.88"
        /*0030*/ 	.string	"Build cuda_13.0.r13.0/compiler.36424714_0"
        /*0030*/ 	.string	"-arch sm_100 -m 64 "



//--------------------- .note.nv.cuinfo           --------------------------
	.section	.note.nv.cuinfo,"",@"SHT_NOTE"
	.sectionflags	@"SHF_NOTE_NV_CUINFO"
        /*0018*/ 	.short	0x0002
        /*001a*/ 	.short	0x0064
        /*001c*/ 	.short	0x0082
	.zero		2


//--------------------- .nv.info                  --------------------------
	.section	.nv.info,"",@"SHT_CUDA_INFO"
	.align	4


	//----- nvinfo : EIATTR_REGCOUNT
	.align		4
        /*0000*/ 	.byte	0x04, 0x2f
        /*0002*/ 	.short	(.L_1 - .L_0)
	.align		4
.L_0:
        /*0004*/ 	.word	index@(_Z21cudaKernelSquareArrayPfi)
        /*0008*/ 	.word	0x00000008


	//----- nvinfo : EIATTR_FRAME_SIZE
	.align		4
.L_1:
        /*000c*/ 	.byte	0x04, 0x11
        /*000e*/ 	.short	(.L_3 - .L_2)
	.align		4
.L_2:
        /*0010*/ 	.word	index@(_Z21cudaKernelSquareArrayPfi)
        /*0014*/ 	.word	0x00000000


	//----- nvinfo : EIATTR_REGCOUNT
	.align		4
.L_3:
        /*0018*/ 	.byte	0x04, 0x2f
        /*001a*/ 	.short	(.L_5 - .L_4)
	.align		4
.L_4:
        /*001c*/ 	.word	index@(_Z22cudaKernelEstEdgePropsPfS_S_i)
        /*0020*/ 	.word	0x00000010


	//----- nvinfo : EIATTR_FRAME_SIZE
	.align		4
.L_5:
        /*0024*/ 	.byte	0x04, 0x11
        /*0026*/ 	.short	(.L_7 - .L_6)
	.align		4
.L_6:
        /*0028*/ 	.word	index@($__internal_0_$__cuda_sm20_sqrt_rn_f32_slowpath)
        /*002c*/ 	.word	0x00000000


	//----- nvinfo : EIATTR_FRAME_SIZE
	.align		4
.L_7:
        /*0030*/ 	.byte	0x04, 0x11
        /*0032*/ 	.short	(.L_9 - .L_8)
	.align		4
.L_8:
        /*0034*/ 	.word	index@(_Z22cudaKernelEstEdgePropsPfS_S_i)
        /*0038*/ 	.word	0x00000000


	//----- nvinfo : EIATTR_MIN_STACK_SIZE
	.align		4
.L_9:
        /*003c*/ 	.byte	0x04, 0x12
        /*003e*/ 	.short	(.L_11 - .L_10)
	.align		4
.L_10:
        /*0040*/ 	.word	index@(_Z22cudaKernelEstEdgePropsPfS_S_i)
        /*0044*/ 	.word	0x00000000


	//----- nvinfo : EIATTR_MIN_STACK_SIZE
	.align		4
.L_11:
        /*0048*/ 	.byte	0x04, 0x12
        /*004a*/ 	.short	(.L_13 - .L_12)
	.align		4
.L_12:
        /*004c*/ 	.word	index@(_Z21cudaKernelSquareArrayPfi)
        /*0050*/ 	.word	0x00000000
.L_13:


//--------------------- .nv.compat                --------------------------
	.section	.nv.compat,"",@"SHT_CUDA_COMPAT_INFO"
	.align	4
        /*0000*/ 	.byte	0x02, 0x09, 0x00, 0x00, 0x02, 0x02, 0x01, 0x00, 0x02, 0x05, 0x05, 0x00, 0x03, 0x07, 0x01, 0x01
        /*0010*/ 	.byte	0x02, 0x03, 0x00, 0x00, 0x02, 0x06, 0x01, 0x00, 0x04, 0x0b, 0x08, 0x00, 0x01, 0x00, 0x00, 0x00
        /*0020*/ 	.byte	0x00, 0x00, 0x00, 0x00


//--------------------- .nv.info._Z22cudaKernelEstEdgePropsPfS_S_i --------------------------
	.section	.nv.info._Z22cudaKernelEstEdgePropsPfS_S_i,"",@"SHT_CUDA_INFO"
	.sectionflags	@""
	.align	4


	//----- nvinfo : EIATTR_CUDA_API_VERSION
	.align		4
        /*0000*/ 	.byte	0x04, 0x37
        /*0002*/ 	.short	(.L_15 - .L_14)
.L_14:
        /*0004*/ 	.word	0x00000082


	//----- nvinfo : EIATTR_KPARAM_INFO
	.align		4
.L_15:
        /*0008*/ 	.byte	0x04, 0x17
        /*000a*/ 	.short	(.L_17 - .L_16)
.L_16:
        /*000c*/ 	.word	0x00000000
        /*0010*/ 	.short	0x0003
        /*0012*/ 	.short	0x0018
        /*0014*/ 	.byte	0x00, 0xf0, 0x11, 0x00


	//----- nvinfo : EIATTR_KPARAM_INFO
	.align		4
.L_17:
        /*0018*/ 	.byte	0x04, 0x17
        /*001a*/ 	.short	(.L_19 - .L_18)
.L_18:
        /*001c*/ 	.word	0x00000000
        /*0020*/ 	.short	0x0002
        /*0022*/ 	.short	0x0010
        /*0024*/ 	.byte	0x00, 0xf5, 0x21, 0x00


	//----- nvinfo : EIATTR_KPARAM_INFO
	.align		4
.L_19:
        /*0028*/ 	.byte	0x04, 0x17
        /*002a*/ 	.short	(.L_21 - .L_20)
.L_20:
        /*002c*/ 	.word	0x00000000
        /*0030*/ 	.short	0x0001
        /*0032*/ 	.short	0x0008
        /*0034*/ 	.byte	0x00, 0xf5, 0x21, 0x00


	//----- nvinfo : EIATTR_KPARAM_INFO
	.align		4
.L_21:
        /*0038*/ 	.byte	0x04, 0x17
        /*003a*/ 	.short	(.L_23 - .L_22)
.L_22:
        /*003c*/ 	.word	0x00000000
        /*0040*/ 	.short	0x0000
        /*0042*/ 	.short	0x0000
        /*0044*/ 	.byte	0x00, 0xf5, 0x21, 0x00


	//----- nvinfo : EIATTR_SPARSE_MMA_MASK
	.align		4
.L_23:
        /*0048*/ 	.byte	0x03, 0x50
        /*004a*/ 	.short	0x0000


	//----- nvinfo : EIATTR_MAXREG_COUNT
	.align		4
        /*004c*/ 	.byte	0x03, 0x1b
        /*004e*/ 	.short	0x00ff


	//----- nvinfo : EIATTR_MERCURY_ISA_VERSION
	.align		4
        /*0050*/ 	.byte	0x03, 0x5f
        /*0052*/ 	.short	0x0101


	//----- nvinfo : EIATTR_VRC_CTA_INIT_COUNT
	.align		4
        /*0054*/ 	.byte	0x02, 0x4a
	.zero		1
	.zero		1


	//----- nvinfo : EIATTR_EXIT_INSTR_OFFSETS
	.align		4
        /*0058*/ 	.byte	0x04, 0x1c
        /*005a*/ 	.short	(.L_25 - .L_24)


	//   ....[0]....
.L_24:
        /*005c*/ 	.word	0x00000070


	//   ....[1]....
        /*0060*/ 	.word	0x000003b0


	//----- nvinfo : EIATTR_CRS_STACK_SIZE
	.align		4
.L_25:
        /*0064*/ 	.byte	0x04, 0x1e
        /*0066*/ 	.short	(.L_27 - .L_26)
.L_26:
        /*0068*/ 	.word	0x00000000


	//----- nvinfo : EIATTR_CBANK_PARAM_SIZE
	.align		4
.L_27:
        /*006c*/ 	.byte	0x03, 0x19
        /*006e*/ 	.short	0x001c


	//----- nvinfo : EIATTR_PARAM_CBANK
	.align		4
        /*0070*/ 	.byte	0x04, 0x0a
        /*0072*/ 	.short	(.L_29 - .L_28)
	.align		4
.L_28:
        /*0074*/ 	.word	index@(.nv.constant0._Z22cudaKernelEstEdgePropsPfS_S_i)
        /*0078*/ 	.short	0x0380
        /*007a*/ 	.short	0x001c


	//----- nvinfo : EIATTR_SW_WAR
	.align		4
.L_29:
        /*007c*/ 	.byte	0x04, 0x36
        /*007e*/ 	.short	(.L_31 - .L_30)
.L_30:
        /*0080*/ 	.word	0x00000008
.L_31:


//--------------------- .nv.info._Z21cudaKernelSquareArrayPfi --------------------------
	.section	.nv.info._Z21cudaKernelSquareArrayPfi,"",@"SHT_CUDA_INFO"
	.sectionflags	@""
	.align	4


	//----- nvinfo : EIATTR_CUDA_API_VERSION
	.align		4
        /*0000*/ 	.byte	0x04, 0x37
        /*0002*/ 	.short	(.L_33 - .L_32)
.L_32:
        /*0004*/ 	.word	0x00000082


	//----- nvinfo : EIATTR_KPARAM_INFO
	.align		4
.L_33:
        /*0008*/ 	.byte	0x04, 0x17
        /*000a*/ 	.short	(.L_35 - .L_34)
.L_34:
        /*000c*/ 	.word	0x00000000
        /*0010*/ 	.short	0x0001
        /*0012*/ 	.short	0x0008
        /*0014*/ 	.byte	0x00, 0xf0, 0x11, 0x00


	//----- nvinfo : EIATTR_KPARAM_INFO
	.align		4
.L_35:
        /*0018*/ 	.byte	0x04, 0x17
        /*001a*/ 	.short	(.L_37 - .L_36)
.L_36:
        /*001c*/ 	.word	0x00000000
        /*0020*/ 	.short	0x0000
        /*0022*/ 	.short	0x0000
        /*0024*/ 	.byte	0x00, 0xf5, 0x21, 0x00


	//----- nvinfo : EIATTR_SPARSE_MMA_MASK
	.align		4
.L_37:
        /*0028*/ 	.byte	0x03, 0x50
        /*002a*/ 	.short	0x0000


	//----- nvinfo : EIATTR_MAXREG_COUNT
	.align		4
        /*002c*/ 	.byte	0x03, 0x1b
        /*002e*/ 	.short	0x00ff


	//----- nvinfo : EIATTR_MERCURY_ISA_VERSION
	.align		4
        /*0030*/ 	.byte	0x03, 0x5f
        /*0032*/ 	.short	0x0101


	//----- nvinfo : EIATTR_VRC_CTA_INIT_COUNT
	.align		4
        /*0034*/ 	.byte	0x02, 0x4a
	.zero		1
	.zero		1


	//----- nvinfo : EIATTR_EXIT_INSTR_OFFSETS
	.align		4
        /*0038*/ 	.byte	0x04, 0x1c
        /*003a*/ 	.short	(.L_39 - .L_38)


	//   ....[0]....
.L_38:
        /*003c*/ 	.word	0x00000070


	//   ....[1]....
        /*0040*/ 	.word	0x000000e0


	//----- nvinfo : EIATTR_CBANK_PARAM_SIZE
	.align		4
.L_39:
        /*0044*/ 	.byte	0x03, 0x19
        /*0046*/ 	.short	0x000c


	//----- nvinfo : EIATTR_PARAM_CBANK
	.align		4
        /*0048*/ 	.byte	0x04, 0x0a
        /*004a*/ 	.short	(.L_41 - .L_40)
	.align		4
.L_40:
        /*004c*/ 	.word	index@(.nv.constant0._Z21cudaKernelSquareArrayPfi)
        /*0050*/ 	.short	0x0380
        /*0052*/ 	.short	0x000c


	//----- nvinfo : EIATTR_SW_WAR
	.align		4
.L_41:
        /*0054*/ 	.byte	0x04, 0x36
        /*0056*/ 	.short	(.L_43 - .L_42)
.L_42:
        /*0058*/ 	.word	0x00000008
.L_43:


//--------------------- .nv.callgraph             --------------------------
	.section	.nv.callgraph,"",@"SHT_CUDA_CALLGRAPH"
	.align	4
	.sectionentsize	8
	.align		4
        /*0000*/ 	.word	0x00000000
	.align		4
        /*0004*/ 	.word	0xffffffff
	.align		4
        /*0008*/ 	.word	0x00000000
	.align		4
        /*000c*/ 	.word	0xfffffffe
	.align		4
        /*0010*/ 	.word	0x00000000
	.align		4
        /*0014*/ 	.word	0xfffffffd
	.align		4
        /*0018*/ 	.word	0x00000000
	.align		4
        /*001c*/ 	.word	0xfffffffc


//--------------------- .text._Z22cudaKernelEstEdgePropsPfS_S_i --------------------------
	.section	.text._Z22cudaKernelEstEdgePropsPfS_S_i,"ax",@progbits
	.align	128
        .global         _Z22cudaKernelEstEdgePropsPfS_S_i
        .type           _Z22cudaKernelEstEdgePropsPfS_S_i,@function
        .size           _Z22cudaKernelEstEdgePropsPfS_S_i,(.L_x_6 - _Z22cudaKernelEstEdgePropsPfS_S_i)
        .other          _Z22cudaKernelEstEdgePropsPfS_S_i,@"STO_CUDA_ENTRY STV_DEFAULT"
_Z22cudaKernelEstEdgePropsPfS_S_i:
.text._Z22cudaKernelEstEdgePropsPfS_S_i:
[----:B------:R-:W-:Y:S01]  /*0000*/  LDC R1, c[0x0][0x37c] ;  /* 0x0000df00ff017b82 */ /* 0x000fe20000000800 */
[----:B------:R-:W0:Y:S07]  /*0010*/  S2R R3, SR_TID.X ;  /* 0x0000000000037919 */ /* 0x000e2e0000002100 */
[----:B------:R-:W0:Y:S01]  /*0020*/  S2UR UR4, SR_CTAID.X ;  /* 0x00000000000479c3 */ /* 0x000e220000002500 */
[----:B------:R-:W1:Y:S07]  /*0030*/  LDCU UR5, c[0x0][0x398] ;  /* 0x00007300ff0577ac */ /* 0x000e6e0008000800 */
[----:B------:R-:W0:Y:S02]  /*0040*/  LDC R4, c[0x0][0x360] ;  /* 0x0000d800ff047b82 */ /* 0x000e240000000800 */
[----:B0-----:R-:W-:-:S05]  /*0050*/  IMAD R4, R4, UR4, R3 ;  /* 0x0000000404047c24 */ /* 0x001fca000f8e0203 */
[----:B-1----:R-:W-:-:S13]  /*0060*/  ISETP.GE.AND P0, PT, R4, UR5, PT ;  /* 0x0000000504007c0c */ /* 0x002fda000bf06270 */
[----:B------:R-:W-:Y:S05]  /*0070*/  @P0 EXIT ;  /* 0x000000000000094d */ /* 0x000fea0003800000 */
[----:B------:R-:W0:Y:S01]  /*0080*/  LDC.64 R2, c[0x0][0x380] ;  /* 0x0000e000ff027b82 */ /* 0x000e220000000a00 */
[----:B------:R-:W1:Y:S01]  /*0090*/  LDCU.64 UR4, c[0x0][0x358] ;  /* 0x00006b00ff0477ac */ /* 0x000e620008000a00 */
[----:B------:R-:W-:-:S04]  /*00a0*/  IMAD R5, R4, 0x6, RZ ;  /* 0x0000000604057824 */ /* 0x000fc800078e02ff */
[----:B0-----:R-:W-:-:S05]  /*00b0*/  IMAD.WIDE R2, R5, 0x4, R2 ;  /* 0x0000000405027825 */ /* 0x001fca00078e0202 */
[----:B-1----:R-:W2:Y:S04]  /*00c0*/  LDG.E R6, desc[UR4][R2.64+0x10] ;  /* 0x0000100402067981 */ /* 0x002ea8000c1e1900 */
[----:B------:R-:W2:Y:S04]  /*00d0*/  LDG.E R7, desc[UR4][R2.64+0x4] ;  /* 0x0000040402077981 */ /* 0x000ea8000c1e1900 */
[----:B------:R-:W3:Y:S04]  /*00e0*/  LDG.E R0, desc[UR4][R2.64+0xc] ;  /* 0x00000c0402007981 */ /* 0x000ee8000c1e1900 */
[----:B------:R-:W3:Y:S04]  /*00f0*/  LDG.E R5, desc[UR4][R2.64] ;  /* 0x0000000402057981 */ /* 0x000ee8000c1e1900 */
[----:B------:R-:W4:Y:S04]  /*0100*/  LDG.E R8, desc[UR4][R2.64+0x14] ;  /* 0x0000140402087981 */ /* 0x000f28000c1e1900 */
[----:B------:R-:W4:Y:S01]  /*0110*/  LDG.E R9, desc[UR4][R2.64+0x8] ;  /* 0x0000080402097981 */ /* 0x000f22000c1e1900 */
[----:B------:R-:W-:Y:S01]  /*0120*/  BSSY.RECONVERGENT B0, `(.L_x_0) ;  /* 0x0000013000007945 */ /* 0x000fe20003800200 */
[----:B--2---:R-:W-:Y:S01]  /*0130*/  FADD R6, R6, -R7 ;  /* 0x8000000706067221 */ /* 0x004fe20000000000 */
[----:B---3--:R-:W-:-:S03]  /*0140*/  FADD R0, R0, -R5 ;  /* 0x8000000500007221 */ /* 0x008fc60000000000 */
[----:B------:R-:W-:-:S04]  /*0150*/  FMUL R5, R6, R6 ;  /* 0x0000000606057220 */ /* 0x000fc80000400000 */
[----:B------:R-:W-:Y:S01]  /*0160*/  FFMA R5, R0, R0, R5 ;  /* 0x0000000000057223 */ /* 0x000fe20000000005 */
[----:B----4-:R-:W-:-:S04]  /*0170*/  FADD R8, R8, -R9 ;  /* 0x8000000908087221 */ /* 0x010fc80000000000 */
[----:B------:R-:W-:-:S04]  /*0180*/  FFMA R0, R8, R8, R5 ;  /* 0x0000000808007223 */ /* 0x000fc80000000005 */
[----:B------:R0:W1:Y:S01]  /*0190*/  MUFU.RSQ R5, R0 ;  /* 0x0000000000057308 */ /* 0x0000620000001400 */
[----:B------:R-:W-:-:S04]  /*01a0*/  IADD3 R6, PT, PT, R0, -0xd000000, RZ ;  /* 0xf300000000067810 */ /* 0x000fc80007ffe0ff */
[----:B------:R-:W-:-:S13]  /*01b0*/  ISETP.GT.U32.AND P0, PT, R6, 0x727fffff, PT ;  /* 0x727fffff0600780c */ /* 0x000fda0003f04070 */
[----:B01----:R-:W-:Y:S05]  /*01c0*/  @!P0 BRA `(.L_x_1) ;  /* 0x0000000000108947 */ /* 0x003fea0003800000 */
[----:B------:R-:W-:-:S07]  /*01d0*/  MOV R10, 0x1f0 ;  /* 0x000001f0000a7802 */ /* 0x000fce0000000f00 */
[----:B------:R-:W-:Y:S05]  /*01e0*/  CALL.REL.NOINC `($__internal_0_$__cuda_sm20_sqrt_rn_f32_slowpath) ;  /* 0x0000000000747944 */ /* 0x000fea0003c00000 */
[----:B------:R-:W-:Y:S01]  /*01f0*/  MOV R11, R5 ;  /* 0x00000005000b7202 */ /* 0x000fe20000000f00 */
[----:B------:R-:W-:Y:S06]  /*0200*/  BRA `(.L_x_2) ;  /* 0x0000000000107947 */ /* 0x000fec0003800000 */
.L_x_1:
[----:B------:R-:W-:Y:S01]  /*0210*/  FMUL.FTZ R11, R0, R5 ;  /* 0x00000005000b7220 */ /* 0x000fe20000410000 */
[----:B------:R-:W-:-:S03]  /*0220*/  FMUL.FTZ R5, R5, 0.5 ;  /* 0x3f00000005057820 */ /* 0x000fc60000410000 */
[----:B------:R-:W-:-:S04]  /*0230*/  FFMA R0, -R11, R11, R0 ;  /* 0x0000000b0b007223 */ /* 0x000fc80000000100 */
[----:B------:R-:W-:-:S07]  /*0240*/  FFMA R11, R0, R5, R11 ;  /* 0x00000005000b7223 */ /* 0x000fce000000000b */
.L_x_2:
[----:B------:R-:W-:Y:S05]  /*0250*/  BSYNC.RECONVERGENT B0 ;  /* 0x0000000000007941 */ /* 0x000fea0003800200 */
.L_x_0:
[----:B------:R-:W0:Y:S08]  /*0260*/  LDC.64 R6, c[0x0][0x388] ;  /* 0x0000e200ff067b82 */ /* 0x000e300000000a00 */
[----:B------:R-:W1:Y:S01]  /*0270*/  LDC.64 R8, c[0x0][0x390] ;  /* 0x0000e400ff087b82 */ /* 0x000e620000000a00 */
[----:B0-----:R-:W-:-:S05]  /*0280*/  IMAD.WIDE R6, R4, 0x4, R6 ;  /* 0x0000000404067825 */ /* 0x001fca00078e0206 */
[----:B------:R0:W-:Y:S04]  /*0290*/  STG.E desc[UR4][R6.64], R11 ;  /* 0x0000000b06007986 */ /* 0x0001e8000c101904 */
[----:B------:R-:W2:Y:S04]  /*02a0*/  LDG.E R0, desc[UR4][R2.64+0xc] ;  /* 0x00000c0402007981 */ /* 0x000ea8000c1e1900 */
[----:B------:R-:W2:Y:S01]  /*02b0*/  LDG.E R5, desc[UR4][R2.64] ;  /* 0x0000000402057981 */ /* 0x000ea2000c1e1900 */
[----:B------:R-:W-:Y:S01]  /*02c0*/  LEA R13, R4, R4, 0x1 ;  /* 0x00000004040d7211 */ /* 0x000fe200078e08ff */
[----:B--2---:R-:W-:-:S04]  /*02d0*/  FADD R0, R0, R5 ;  /* 0x0000000500007221 */ /* 0x004fc80000000000 */
[----:B-1----:R-:W-:-:S04]  /*02e0*/  IMAD.WIDE R4, R13, 0x4, R8 ;  /* 0x000000040d047825 */ /* 0x002fc800078e0208 */
[----:B------:R-:W-:-:S05]  /*02f0*/  FMUL R9, R0, 0.5 ;  /* 0x3f00000000097820 */ /* 0x000fca0000400000 */
[----:B------:R-:W-:Y:S04]  /*0300*/  STG.E desc[UR4][R4.64], R9 ;  /* 0x0000000904007986 */ /* 0x000fe8000c101904 */
[----:B------:R-:W2:Y:S04]  /*0310*/  LDG.E R0, desc[UR4][R2.64+0x10] ;  /* 0x0000100402007981 */ /* 0x000ea8000c1e1900 */
[----:B------:R-:W2:Y:S02]  /*0320*/  LDG.E R13, desc[UR4][R2.64+0x4] ;  /* 0x00000404020d7981 */ /* 0x000ea4000c1e1900 */
[----:B--2---:R-:W-:-:S04]  /*0330*/  FADD R0, R0, R13 ;  /* 0x0000000d00007221 */ /* 0x004fc80000000000 */
[----:B0-----:R-:W-:-:S05]  /*0340*/  FMUL R7, R0, 0.5 ;  /* 0x3f00000000077820 */ /* 0x001fca0000400000 */
[----:B------:R-:W-:Y:S04]  /*0350*/  STG.E desc[UR4][R4.64+0x4], R7 ;  /* 0x0000040704007986 */ /* 0x000fe8000c101904 */
[----:B------:R-:W2:Y:S04]  /*0360*/  LDG.E R0, desc[UR4][R2.64+0x14] ;  /* 0x0000140402007981 */ /* 0x000ea8000c1e1900 */
[----:B------:R-:W2:Y:S02]  /*0370*/  LDG.E R11, desc[UR4][R2.64+0x8] ;  /* 0x00000804020b7981 */ /* 0x000ea4000c1e1900 */
[----:B--2---:R-:W-:-:S04]  /*0380*/  FADD R0, R0, R11 ;  /* 0x0000000b00007221 */ /* 0x004fc80000000000 */
[----:B------:R-:W-:-:S05]  /*0390*/  FMUL R11, R0, 0.5 ;  /* 0x3f000000000b7820 */ /* 0x000fca0000400000 */
[----:B------:R-:W-:Y:S01]  /*03a0*/  STG.E desc[UR4][R4.64+0x8], R11 ;  /* 0x0000080b04007986 */ /* 0x000fe2000c101904 */
[----:B------:R-:W-:Y:S05]  /*03b0*/  EXIT ;  /* 0x000000000000794d */ /* 0x000fea0003800000 */
        .weak           $__internal_0_$__cuda_sm20_sqrt_rn_f32_slowpath
        .type           $__internal_0_$__cuda_sm20_sqrt_rn_f32_slowpath,@function
        .size           $__internal_0_$__cuda_sm20_sqrt_rn_f32_slowpath,(.L_x_6 - $__internal_0_$__cuda_sm20_sqrt_rn_f32_slowpath)
$__internal_0_$__cuda_sm20_sqrt_rn_f32_slowpath:
[----:B------:R-:W-:-:S13]  /*03c0*/  LOP3.LUT P0, RZ, R0, 0x7fffffff, RZ, 0xc0, !PT ;  /* 0x7fffffff00ff7812 */ /* 0x000fda000780c0ff */
[----:B------:R-:W-:Y:S01]  /*03d0*/  @!P0 MOV R5, R0 ;  /* 0x0000000000058202 */ /* 0x000fe20000000f00 */
[----:B------:R-:W-:Y:S06]  /*03e0*/  @!P0 BRA `(.L_x_3) ;  /* 0x0000000000408947 */ /* 0x000fec0003800000 */
[----:B------:R-:W-:-:S13]  /*03f0*/  FSETP.GEU.FTZ.AND P0, PT, R0, RZ, PT ;  /* 0x000000ff0000720b */ /* 0x000fda0003f1e000 */
[----:B------:R-:W-:Y:S01]  /*0400*/  @!P0 MOV R5, 0x7fffffff ;  /* 0x7fffffff00058802 */ /* 0x000fe20000000f00 */
[----:B------:R-:W-:Y:S06]  /*0410*/  @!P0 BRA `(.L_x_3) ;  /* 0x0000000000348947 */ /* 0x000fec0003800000 */
[----:B------:R-:W-:-:S13]  /*0420*/  FSETP.GTU.FTZ.AND P0, PT, |R0|, +INF , PT ;  /* 0x7f8000000000780b */ /* 0x000fda0003f1c200 */
[----:B------:R-:W-:Y:S01]  /*0430*/  @P0 FADD.FTZ R5, R0, 1 ;  /* 0x3f80000000050421 */ /* 0x000fe20000010000 */
[----:B------:R-:W-:Y:S06]  /*0440*/  @P0 BRA `(.L_x_3) ;  /* 0x0000000000280947 */ /* 0x000fec0003800000 */
[----:B------:R-:W-:-:S13]  /*0450*/  FSETP.NEU.FTZ.AND P0, PT, |R0|, +INF , PT ;  /* 0x7f8000000000780b */ /* 0x000fda0003f1d200 */
[----:B------:R-:W-:-:S04]  /*0460*/  @P0 FFMA R6, R0, 1.84467440737095516160e+19, RZ ;  /* 0x5f80000000060823 */ /* 0x000fc800000000ff */
[----:B------:R-:W0:Y:S02]  /*0470*/  @P0 MUFU.RSQ R5, R6 ;  /* 0x0000000600050308 */ /* 0x000e240000001400 */
[----:B0-----:R-:W-:Y:S01]  /*0480*/  @P0 FMUL.FTZ R7, R6, R5 ;  /* 0x0000000506070220 */ /* 0x001fe20000410000 */
[----:B------:R-:W-:Y:S01]  /*0490*/  @P0 FMUL.FTZ R9, R5, 0.5 ;  /* 0x3f00000005090820 */ /* 0x000fe20000410000 */
[----:B------:R-:W-:Y:S02]  /*04a0*/  @!P0 MOV R5, R0 ;  /* 0x0000000000058202 */ /* 0x000fe40000000f00 */
[----:B------:R-:W-:-:S04]  /*04b0*/  @P0 FADD.FTZ R8, -R7, -RZ ;  /* 0x800000ff07080221 */ /* 0x000fc80000010100 */
[----:B------:R-:W-:-:S04]  /*04c0*/  @P0 FFMA R8, R7, R8, R6 ;  /* 0x0000000807080223 */ /* 0x000fc80000000006 */
[----:B------:R-:W-:-:S04]  /*04d0*/  @P0 FFMA R8, R8, R9, R7 ;  /* 0x0000000908080223 */ /* 0x000fc80000000007 */
[----:B------:R-:W-:-:S07]  /*04e0*/  @P0 FMUL.FTZ R5, R8, 2.3283064365386962891e-10 ;  /* 0x2f80000008050820 */ /* 0x000fce0000410000 */
.L_x_3:
[----:B------:R-:W-:Y:S01]  /*04f0*/  HFMA2 R7, -RZ, RZ, 0, 0 ;  /* 0x00000000ff077431 */ /* 0x000fe200000001ff */
[----:B------:R-:W-:-:S04]  /*0500*/  MOV R6, R10 ;  /* 0x0000000a00067202 */ /* 0x000fc80000000f00 */
[----:B------:R-:W-:Y:S05]  /*0510*/  RET.REL.NODEC R6 `(_Z22cudaKernelEstEdgePropsPfS_S_i) ;  /* 0xfffffff806b87950 */ /* 0x000fea0003c3ffff */
.L_x_4:
[----:B------:R-:W-:-:S00]  /*0520*/  BRA `(.L_x_4) ;  /* 0xfffffffc00fc7947 */ /* 0x000fc0000383ffff */
[----:B------:R-:W-:-:S00]  /*0530*/  NOP ;  /* 0x0000000000007918 */ /* 0x000fc00000000000 */
        /* <DEDUP_REMOVED lines=12> */
.L_x_6:


//--------------------- .text._Z21cudaKernelSquareArrayPfi --------------------------
	.section	.text._Z21cudaKernelSquareArrayPfi,"ax",@progbits
	.align	128
        .global         _Z21cudaKernelSquareArrayPfi
        .type           _Z21cudaKernelSquareArrayPfi,@function
        .size           _Z21cudaKernelSquareArrayPfi,(.L_x_8 - _Z21cudaKernelSquareArrayPfi)
        .other          _Z21cudaKernelSquareArrayPfi,@"STO_CUDA_ENTRY STV_DEFAULT"
_Z21cudaKernelSquareArrayPfi:
.text._Z21cudaKernelSquareArrayPfi:
        /* <DEDUP_REMOVED lines=10> */
[----:B0-----:R-:W-:-:S05]  /*00a0*/  IMAD.WIDE R2, R5, 0x4, R2 ;  /* 0x0000000405027825 */ /* 0x001fca00078e0202 */
[----:B-1----:R-:W2:Y:S02]  /*00b0*/  LDG.E R0, desc[UR4][R2.64] ;  /* 0x0000000402007981 */ /* 0x002ea4000c1e1900 */
[----:B--2---:R-:W-:-:S05]  /*00c0*/  FMUL R5, R0, R0 ;  /* 0x0000000000057220 */ /* 0x004fca0000400000 */
[----:B------:R-:W-:Y:S01]  /*00d0*/  STG.E desc[UR4][R2.64], R5 ;  /* 0x0000000502007986 */ /* 0x000fe2000c101904 */
[----:B------:R-:W-:Y:S05]  /*00e0*/  EXIT ;  /* 0x000000000000794d */ /* 0x000fea0003800000 */
.L_x_5:
        /* <DEDUP_REMOVED lines=9> */
.L_x_8:


//--------------------- .nv.shared.reserved.0     --------------------------
	.section	.nv.shared.reserved.0,"aw",@nobits
	.weak		__nv_reservedSMEM_offset_0_alias
	.size		__nv_reservedSMEM_offset_0_alias, 0, 64
	.other		__nv_reservedSMEM_offset_0_alias,@"STO_CUDA_RESERVED_SHARED STV_DEFAULT"
__nv_reservedSMEM_offset_0_alias:
	.zero		0
	.zero		64


//--------------------- .nv.constant0._Z22cudaKernelEstEdgePropsPfS_S_i --------------------------
	.section	.nv.constant0._Z22cudaKernelEstEdgePropsPfS_S_i,"a",@progbits
	.sectionflags	@""
	.align	4
.nv.constant0._Z22cudaKernelEstEdgePropsPfS_S_i:
	.zero		924


//--------------------- .nv.constant0._Z21cudaKernelSquareArrayPfi --------------------------
	.section	.nv.constant0._Z21cudaKernelSquareArrayPfi,"a",@progbits
	.sectionflags	@""
	.align	4
.nv.constant0._Z21cudaKernelSquareArrayPfi:
	.zero		908


//--------------------- SYMBOLS --------------------------

	.type		.nv.reservedSmem.offset0,@object
	.size		.nv.reservedSmem.offset0,0x4
